//
// Generated by NVIDIA NVVM Compiler
//
// Compiler Build ID: CL-36424714
// Cuda compilation tools, release 13.0, V13.0.88
// Based on NVVM 20.0.0
//

.version 9.0
.target sm_100
.address_size 64

	// .globl	_Z15matrixAddKerneliPiS_S_

.visible .entry _Z15matrixAddKerneliPiS_S_(
	.param .u32 _Z15matrixAddKerneliPiS_S__param_0,
	.param .u64 .ptr .align 1 _Z15matrixAddKerneliPiS_S__param_1,
	.param .u64 .ptr .align 1 _Z15matrixAddKerneliPiS_S__param_2,
	.param .u64 .ptr .align 1 _Z15matrixAddKerneliPiS_S__param_3
)
{
	.reg .pred 	%p<2>;
	.reg .b32 	%r<15>;
	.reg .b64 	%rd<11>;

	ld.param.u32 	%r3, [_Z15matrixAddKerneliPiS_S__param_0];
	ld.param.u64 	%rd1, [_Z15matrixAddKerneliPiS_S__param_1];
	ld.param.u64 	%rd2, [_Z15matrixAddKerneliPiS_S__param_2];
	ld.param.u64 	%rd3, [_Z15matrixAddKerneliPiS_S__param_3];
	mov.u32 	%r4, %ctaid.y;
	mov.u32 	%r5, %ntid.y;
	mov.u32 	%r6, %tid.y;
	mad.lo.s32 	%r1, %r4, %r5, %r6;
	mov.u32 	%r7, %ctaid.x;
	mov.u32 	%r8, %ntid.x;
	mov.u32 	%r9, %tid.x;
	mad.lo.s32 	%r2, %r7, %r8, %r9;
	max.s32 	%r10, %r1, %r2;
	setp.ge.s32 	%p1, %r10, %r3;
	@%p1 bra 	$L__BB0_2;
	cvta.to.global.u64 	%rd4, %rd1;
	cvta.to.global.u64 	%rd5, %rd2;
	cvta.to.global.u64 	%rd6, %rd3;
	mad.lo.s32 	%r11, %r1, %r3, %r2;
	mul.wide.s32 	%rd7, %r11, 4;
	add.s64 	%rd8, %rd4, %rd7;
	ld.global.u32 	%r12, [%rd8];
	add.s64 	%rd9, %rd5, %rd7;
	ld.global.u32 	%r13, [%rd9];
	add.s32 	%r14, %r13, %r12;
	add.s64 	%rd10, %rd6, %rd7;
	st.global.u32 	[%rd10], %r14;
$L__BB0_2:
	ret;

}
	// .globl	_Z15matrixSubKerneliPiS_S_
.visible .entry _Z15matrixSubKerneliPiS_S_(
	.param .u32 _Z15matrixSubKerneliPiS_S__param_0,
	.param .u64 .ptr .align 1 _Z15matrixSubKerneliPiS_S__param_1,
	.param .u64 .ptr .align 1 _Z15matrixSubKerneliPiS_S__param_2,
	.param .u64 .ptr .align 1 _Z15matrixSubKerneliPiS_S__param_3
)
{
	.reg .pred 	%p<2>;
	.reg .b32 	%r<15>;
	.reg .b64 	%rd<11>;

	ld.param.u32 	%r3, [_Z15matrixSubKerneliPiS_S__param_0];
	ld.param.u64 	%rd1, [_Z15matrixSubKerneliPiS_S__param_1];
	ld.param.u64 	%rd2, [_Z15matrixSubKerneliPiS_S__param_2];
	ld.param.u64 	%rd3, [_Z15matrixSubKerneliPiS_S__param_3];
	mov.u32 	%r4, %ctaid.y;
	mov.u32 	%r5, %ntid.y;
	mov.u32 	%r6, %tid.y;
	mad.lo.s32 	%r1, %r4, %r5, %r6;
	mov.u32 	%r7, %ctaid.x;
	mov.u32 	%r8, %ntid.x;
	mov.u32 	%r9, %tid.x;
	mad.lo.s32 	%r2, %r7, %r8, %r9;
	max.s32 	%r10, %r1, %r2;
	setp.ge.s32 	%p1, %r10, %r3;
	@%p1 bra 	$L__BB1_2;
	cvta.to.global.u64 	%rd4, %rd1;
	cvta.to.global.u64 	%rd5, %rd2;
	cvta.to.global.u64 	%rd6, %rd3;
	mad.lo.s32 	%r11, %r1, %r3, %r2;
	mul.wide.s32 	%rd7, %r11, 4;
	add.s64 	%rd8, %rd4, %rd7;
	ld.global.u32 	%r12, [%rd8];
	add.s64 	%rd9, %rd5, %rd7;
	ld.global.u32 	%r13, [%rd9];
	sub.s32 	%r14, %r12, %r13;
	add.s64 	%rd10, %rd6, %rd7;
	st.global.u32 	[%rd10], %r14;
$L__BB1_2:
	ret;

}
	// .globl	_Z15matrixMulKerneliPiS_S_
.visible .entry _Z15matrixMulKerneliPiS_S_(
	.param .u32 _Z15matrixMulKerneliPiS_S__param_0,
	.param .u64 .ptr .align 1 _Z15matrixMulKerneliPiS_S__param_1,
	.param .u64 .ptr .align 1 _Z15matrixMulKerneliPiS_S__param_2,
	.param .u64 .ptr .align 1 _Z15matrixMulKerneliPiS_S__param_3
)
{
	.reg .pred 	%p<10>;
	.reg .b32 	%r<105>;
	.reg .b64 	%rd<67>;

	ld.param.u32 	%r30, [_Z15matrixMulKerneliPiS_S__param_0];
	ld.param.u64 	%rd14, [_Z15matrixMulKerneliPiS_S__param_1];
	ld.param.u64 	%rd15, [_Z15matrixMulKerneliPiS_S__param_2];
	cvta.to.global.u64 	%rd1, %rd15;
	cvta.to.global.u64 	%rd2, %rd14;
	mov.u32 	%r31, %ctaid.y;
	mov.u32 	%r32, %ntid.y;
	mov.u32 	%r33, %tid.y;
	mad.lo.s32 	%r1, %r31, %r32, %r33;
	mov.u32 	%r34, %ctaid.x;
	mov.u32 	%r35, %ntid.x;
	mov.u32 	%r36, %tid.x;
	mad.lo.s32 	%r2, %r34, %r35, %r36;
	max.s32 	%r37, %r1, %r2;
	setp.ge.s32 	%p1, %r37, %r30;
	@%p1 bra 	$L__BB2_13;
	mul.lo.s32 	%r3, %r1, %r30;
	and.b32  	%r4, %r30, 7;
	setp.lt.u32 	%p2, %r30, 8;
	mov.b32 	%r99, 0;
	mov.u32 	%r104, %r99;
	@%p2 bra 	$L__BB2_4;
	and.b32  	%r99, %r30, 2147483640;
	neg.s32 	%r93, %r99;
	mul.wide.s32 	%rd16, %r30, 4;
	add.s64 	%rd3, %rd1, %rd16;
	shl.b32 	%r7, %r30, 3;
	mul.wide.s32 	%rd17, %r30, 8;
	add.s64 	%rd4, %rd1, %rd17;
	mul.wide.s32 	%rd18, %r30, 12;
	add.s64 	%rd5, %rd1, %rd18;
	mul.wide.s32 	%rd19, %r30, 16;
	add.s64 	%rd6, %rd1, %rd19;
	mul.wide.s32 	%rd20, %r30, 20;
	add.s64 	%rd7, %rd1, %rd20;
	mul.wide.s32 	%rd21, %r30, 24;
	add.s64 	%rd8, %rd1, %rd21;
	mul.wide.s32 	%rd22, %r30, 28;
	add.s64 	%rd9, %rd1, %rd22;
	mul.wide.u32 	%rd23, %r3, 4;
	add.s64 	%rd24, %rd23, %rd2;
	add.s64 	%rd66, %rd24, 16;
	mov.b32 	%r104, 0;
	mov.u32 	%r92, %r2;
$L__BB2_3:
	.pragma "nounroll";
	mul.wide.s32 	%rd25, %r92, 4;
	add.s64 	%rd26, %rd3, %rd25;
	add.s64 	%rd27, %rd4, %rd25;
	add.s64 	%rd28, %rd5, %rd25;
	add.s64 	%rd29, %rd6, %rd25;
	add.s64 	%rd30, %rd7, %rd25;
	add.s64 	%rd31, %rd8, %rd25;
	add.s64 	%rd32, %rd9, %rd25;
	add.s64 	%rd33, %rd1, %rd25;
	ld.global.u32 	%r41, [%rd66+-16];
	ld.global.u32 	%r42, [%rd33];
	mad.lo.s32 	%r43, %r42, %r41, %r104;
	ld.global.u32 	%r44, [%rd66+-12];
	ld.global.u32 	%r45, [%rd26];
	mad.lo.s32 	%r46, %r45, %r44, %r43;
	ld.global.u32 	%r47, [%rd66+-8];
	ld.global.u32 	%r48, [%rd27];
	mad.lo.s32 	%r49, %r48, %r47, %r46;
	ld.global.u32 	%r50, [%rd66+-4];
	ld.global.u32 	%r51, [%rd28];
	mad.lo.s32 	%r52, %r51, %r50, %r49;
	ld.global.u32 	%r53, [%rd66];
	ld.global.u32 	%r54, [%rd29];
	mad.lo.s32 	%r55, %r54, %r53, %r52;
	ld.global.u32 	%r56, [%rd66+4];
	ld.global.u32 	%r57, [%rd30];
	mad.lo.s32 	%r58, %r57, %r56, %r55;
	ld.global.u32 	%r59, [%rd66+8];
	ld.global.u32 	%r60, [%rd31];
	mad.lo.s32 	%r61, %r60, %r59, %r58;
	ld.global.u32 	%r62, [%rd66+12];
	ld.global.u32 	%r63, [%rd32];
	mad.lo.s32 	%r104, %r63, %r62, %r61;
	add.s32 	%r93, %r93, 8;
	add.s32 	%r92, %r92, %r7;
	add.s64 	%rd66, %rd66, 32;
	setp.ne.s32 	%p3, %r93, 0;
	@%p3 bra 	$L__BB2_3;
$L__BB2_4:
	setp.eq.s32 	%p4, %r4, 0;
	@%p4 bra 	$L__BB2_12;
	and.b32  	%r17, %r30, 3;
	setp.lt.u32 	%p5, %r4, 4;
	@%p5 bra 	$L__BB2_7;
	add.s32 	%r65, %r99, %r3;
	mul.wide.u32 	%rd34, %r65, 4;
	add.s64 	%rd35, %rd2, %rd34;
	ld.global.u32 	%r66, [%rd35];
	mad.lo.s32 	%r67, %r99, %r30, %r2;
	mul.wide.s32 	%rd36, %r67, 4;
	add.s64 	%rd37, %rd1, %rd36;
	ld.global.u32 	%r68, [%rd37];
	mad.lo.s32 	%r69, %r68, %r66, %r104;
	cvt.u64.u32 	%rd38, %r3;
	cvt.u64.u32 	%rd39, %r99;
	add.s64 	%rd40, %rd39, %rd38;
	shl.b64 	%rd41, %rd40, 2;
	add.s64 	%rd42, %rd2, %rd41;
	ld.global.u32 	%r70, [%rd42+4];
	mul.wide.s32 	%rd43, %r30, 4;
	add.s64 	%rd44, %rd37, %rd43;
	ld.global.u32 	%r71, [%rd44];
	mad.lo.s32 	%r72, %r71, %r70, %r69;
	ld.global.u32 	%r73, [%rd42+8];
	add.s64 	%rd45, %rd44, %rd43;
	ld.global.u32 	%r74, [%rd45];
	mad.lo.s32 	%r75, %r74, %r73, %r72;
	ld.global.u32 	%r76, [%rd42+12];
	add.s64 	%rd46, %rd45, %rd43;
	ld.global.u32 	%r77, [%rd46];
	mad.lo.s32 	%r104, %r77, %r76, %r75;
	add.s32 	%r99, %r99, 4;
$L__BB2_7:
	setp.eq.s32 	%p6, %r17, 0;
	@%p6 bra 	$L__BB2_12;
	setp.eq.s32 	%p7, %r17, 1;
	@%p7 bra 	$L__BB2_10;
	add.s32 	%r79, %r99, %r3;
	mul.wide.u32 	%rd47, %r79, 4;
	add.s64 	%rd48, %rd2, %rd47;
	ld.global.u32 	%r80, [%rd48];
	mad.lo.s32 	%r81, %r99, %r30, %r2;
	mul.wide.s32 	%rd49, %r81, 4;
	add.s64 	%rd50, %rd1, %rd49;
	ld.global.u32 	%r82, [%rd50];
	mad.lo.s32 	%r83, %r82, %r80, %r104;
	cvt.u64.u32 	%rd51, %r3;
	cvt.u64.u32 	%rd52, %r99;
	add.s64 	%rd53, %rd52, %rd51;
	shl.b64 	%rd54, %rd53, 2;
	add.s64 	%rd55, %rd2, %rd54;
	ld.global.u32 	%r84, [%rd55+4];
	mul.wide.s32 	%rd56, %r30, 4;
	add.s64 	%rd57, %rd50, %rd56;
	ld.global.u32 	%r85, [%rd57];
	mad.lo.s32 	%r104, %r85, %r84, %r83;
	add.s32 	%r99, %r99, 2;
$L__BB2_10:
	and.b32  	%r86, %r30, 1;
	setp.eq.b32 	%p8, %r86, 1;
	not.pred 	%p9, %p8;
	@%p9 bra 	$L__BB2_12;
	add.s32 	%r87, %r99, %r3;
	mul.wide.u32 	%rd58, %r87, 4;
	add.s64 	%rd59, %rd2, %rd58;
	ld.global.u32 	%r88, [%rd59];
	mad.lo.s32 	%r89, %r99, %r30, %r2;
	mul.wide.s32 	%rd60, %r89, 4;
	add.s64 	%rd61, %rd1, %rd60;
	ld.global.u32 	%r90, [%rd61];
	mad.lo.s32 	%r104, %r90, %r88, %r104;
$L__BB2_12:
	ld.param.u64 	%rd65, [_Z15matrixMulKerneliPiS_S__param_3];
	add.s32 	%r91, %r3, %r2;
	cvta.to.global.u64 	%rd62, %rd65;
	mul.wide.s32 	%rd63, %r91, 4;
	add.s64 	%rd64, %rd62, %rd63;
	st.global.u32 	[%rd64], %r104;
$L__BB2_13:
	ret;

}


// ===== COMPILED SASS (sm_100) =====

	.target	sm_100

	.elftype	@"ET_EXEC"


//--------------------- .note.nv.tkinfo           --------------------------
	.section	.note.nv.tkinfo,"",@"SHT_NOTE"
	.sectionflags	@"SHF_NOTE_NV_TKINFO"
	.tkinfo
        /*0018*/ 	.word	0x00000002
        /*0030*/ 	.string	""
        /*0030*/ 	.string	"ptxas"
        /*0030*/ 	.string	"Cuda compilation tools, release 13.0, V13.0.88"
        /*0030*/ 	.string	"Build cuda_13.0.r13.0/compiler.36424714_0"
        /*0030*/ 	.string	"-arch sm_100 -m 64 "



//--------------------- .note.nv.cuinfo           --------------------------
	.section	.note.nv.cuinfo,"",@"SHT_NOTE"
	.sectionflags	@"SHF_NOTE_NV_CUINFO"
        /*0018*/ 	.short	0x0002
        /*001a*/ 	.short	0x0064
        /*001c*/ 	.short	0x0082
	.zero		2


//--------------------- .nv.info                  --------------------------
	.section	.nv.info,"",@"SHT_CUDA_INFO"
	.align	4


	//----- nvinfo : EIATTR_REGCOUNT
	.align		4
        /*0000*/ 	.byte	0x04, 0x2f
        /*0002*/ 	.short	(.L_1 - .L_0)
	.align		4
.L_0:
        /*0004*/ 	.word	index@(_Z15matrixAddKerneliPiS_S_)
        /*0008*/ 	.word	0x0000000c


	//----- nvinfo : EIATTR_FRAME_SIZE
	.align		4
.L_1:
        /*000c*/ 	.byte	0x04, 0x11
        /*000e*/ 	.short	(.L_3 - .L_2)
	.align		4
.L_2:
        /*0010*/ 	.word	index@(_Z15matrixAddKerneliPiS_S_)
        /*0014*/ 	.word	0x00000000


	//----- nvinfo : EIATTR_REGCOUNT
	.align		4
.L_3:
        /*0018*/ 	.byte	0x04, 0x2f
        /*001a*/ 	.short	(.L_5 - .L_4)
	.align		4
.L_4:
        /*001c*/ 	.word	index@(_Z15matrixSubKerneliPiS_S_)
        /*0020*/ 	.word	0x0000000c


	//----- nvinfo : EIATTR_FRAME_SIZE
	.align		4
.L_5:
        /*0024*/ 	.byte	0x04, 0x11
        /*0026*/ 	.short	(.L_7 - .L_6)
	.align		4
.L_6:
        /*0028*/ 	.word	index@(_Z15matrixSubKerneliPiS_S_)
        /*002c*/ 	.word	0x00000000


	//----- nvinfo : EIATTR_REGCOUNT
	.align		4
.L_7:
        /*0030*/ 	.byte	0x04, 0x2f
        /*0032*/ 	.short	(.L_9 - .L_8)
	.align		4
.L_8:
        /*0034*/ 	.word	index@(_Z15matrixMulKerneliPiS_S_)
        /*0038*/ 	.word	0x0000001e


	//----- nvinfo : EIATTR_FRAME_SIZE
	.align		4
.L_9:
        /*003c*/ 	.byte	0x04, 0x11
        /*003e*/ 	.short	(.L_11 - .L_10)
	.align		4
.L_10:
        /*0040*/ 	.word	index@(_Z15matrixMulKerneliPiS_S_)
        /*0044*/ 	.word	0x00000000


	//----- nvinfo : EIATTR_MIN_STACK_SIZE
	.align		4
.L_11:
        /*0048*/ 	.byte	0x04, 0x12
        /*004a*/ 	.short	(.L_13 - .L_12)
	.align		4
.L_12:
        /*004c*/ 	.word	index@(_Z15matrixMulKerneliPiS_S_)
        /*0050*/ 	.word	0x00000000


	//----- nvinfo : EIATTR_MIN_STACK_SIZE
	.align		4
.L_13:
        /*0054*/ 	.byte	0x04, 0x12
        /*0056*/ 	.short	(.L_15 - .L_14)
	.align		4
.L_14:
        /*0058*/ 	.word	index@(_Z15matrixSubKerneliPiS_S_)
        /*005c*/ 	.word	0x00000000


	//----- nvinfo : EIATTR_MIN_STACK_SIZE
	.align		4
.L_15:
        /*0060*/ 	.byte	0x04, 0x12
        /*0062*/ 	.short	(.L_17 - .L_16)
	.align		4
.L_16:
        /*0064*/ 	.word	index@(_Z15matrixAddKerneliPiS_S_)
        /*0068*/ 	.word	0x00000000
.L_17:


//--------------------- .nv.compat                --------------------------
	.section	.nv.compat,"",@"SHT_CUDA_COMPAT_INFO"
	.align	4
        /*0000*/ 	.byte	0x02, 0x09, 0x00, 0x00, 0x02, 0x02, 0x01, 0x00, 0x02, 0x05, 0x05, 0x00, 0x03, 0x07, 0x01, 0x01
        /*0010*/ 	.byte	0x02, 0x03, 0x00, 0x00, 0x02, 0x06, 0x01, 0x00, 0x04, 0x0b, 0x08, 0x00, 0x09, 0x00, 0x00, 0x00
        /*0020*/ 	.byte	0x00, 0x00, 0x00, 0x00


//--------------------- .nv.info._Z15matrixMulKerneliPiS_S_ --------------------------
	.section	.nv.info._Z15matrixMulKerneliPiS_S_,"",@"SHT_CUDA_INFO"
	.sectionflags	@""
	.align	4


	//----- nvinfo : EIATTR_CUDA_API_VERSION
	.align		4
        /*0000*/ 	.byte	0x04, 0x37
        /*0002*/ 	.short	(.L_19 - .L_18)
.L_18:
        /*0004*/ 	.word	0x00000082


	//----- nvinfo : EIATTR_KPARAM_INFO
	.align		4
.L_19:
        /*0008*/ 	.byte	0x04, 0x17
        /*000a*/ 	.short	(.L_21 - .L_20)
.L_20:
        /*000c*/ 	.word	0x00000000
        /*0010*/ 	.short	0x0003
        /*0012*/ 	.short	0x0018
        /*0014*/ 	.byte	0x00, 0xf5, 0x21, 0x00


	//----- nvinfo : EIATTR_KPARAM_INFO
	.align		4
.L_21:
        /*0018*/ 	.byte	0x04, 0x17
        /*001a*/ 	.short	(.L_23 - .L_22)
.L_22:
        /*001c*/ 	.word	0x00000000
        /*0020*/ 	.short	0x0002
        /*0022*/ 	.short	0x0010
        /*0024*/ 	.byte	0x00, 0xf5, 0x21, 0x00


	//----- nvinfo : EIATTR_KPARAM_INFO
	.align		4
.L_23:
        /*0028*/ 	.byte	0x04, 0x17
        /*002a*/ 	.short	(.L_25 - .L_24)
.L_24:
        /*002c*/ 	.word	0x00000000
        /*0030*/ 	.short	0x0001
        /*0032*/ 	.short	0x0008
        /*0034*/ 	.byte	0x00, 0xf5, 0x21, 0x00


	//----- nvinfo : EIATTR_KPARAM_INFO
	.align		4
.L_25:
        /*0038*/ 	.byte	0x04, 0x17
        /*003a*/ 	.short	(.L_27 - .L_26)
.L_26:
        /*003c*/ 	.word	0x00000000
        /*0040*/ 	.short	0x0000
        /*0042*/ 	.short	0x0000
        /*0044*/ 	.byte	0x00, 0xf0, 0x11, 0x00


	//----- nvinfo : EIATTR_SPARSE_MMA_MASK
	.align		4
.L_27:
        /*0048*/ 	.byte	0x03, 0x50
        /*004a*/ 	.short	0x0000


	//----- nvinfo : EIATTR_MAXREG_COUNT
	.align		4
        /*004c*/ 	.byte	0x03, 0x1b
        /*004e*/ 	.short	0x00ff


	//----- nvinfo : EIATTR_MERCURY_ISA_VERSION
	.align		4
        /*0050*/ 	.byte	0x03, 0x5f
        /*0052*/ 	.short	0x0101


	//----- nvinfo : EIATTR_VRC_CTA_INIT_COUNT
	.align		4
        /*0054*/ 	.byte	0x02, 0x4a
	.zero		1
	.zero		1


	//----- nvinfo : EIATTR_EXIT_INSTR_OFFSETS
	.align		4
        /*0058*/ 	.byte	0x04, 0x1c
        /*005a*/ 	.short	(.L_29 - .L_28)


	//   ....[0]....
.L_28:
        /*005c*/ 	.word	0x000000c0


	//   ....[1]....
        /*0060*/ 	.word	0x00000aa0


	//----- nvinfo : EIATTR_CBANK_PARAM_SIZE
	.align		4
.L_29:
        /*0064*/ 	.byte	0x03, 0x19
        /*0066*/ 	.short	0x0020


	//----- nvinfo : EIATTR_PARAM_CBANK
	.align		4
        /*0068*/ 	.byte	0x04, 0x0a
        /*006a*/ 	.short	(.L_31 - .L_30)
	.align		4
.L_30:
        /*006c*/ 	.word	index@(.nv.constant0._Z15matrixMulKerneliPiS_S_)
        /*0070*/ 	.short	0x0380
        /*0072*/ 	.short	0x0020


	//----- nvinfo : EIATTR_SW_WAR
	.align		4
.L_31:
        /*0074*/ 	.byte	0x04, 0x36
        /*0076*/ 	.short	(.L_33 - .L_32)
.L_32:
        /*0078*/ 	.word	0x00000008
.L_33:


//--------------------- .nv.info._Z15matrixSubKerneliPiS_S_ --------------------------
	.section	.nv.info._Z15matrixSubKerneliPiS_S_,"",@"SHT_CUDA_INFO"
	.sectionflags	@""
	.align	4


	//----- nvinfo : EIATTR_CUDA_API_VERSION
	.align		4
        /*0000*/ 	.byte	0x04, 0x37
        /*0002*/ 	.short	(.L_35 - .L_34)
.L_34:
        /*0004*/ 	.word	0x00000082


	//----- nvinfo : EIATTR_KPARAM_INFO
	.align		4
.L_35:
        /*0008*/ 	.byte	0x04, 0x17
        /*000a*/ 	.short	(.L_37 - .L_36)
.L_36:
        /*000c*/ 	.word	0x00000000
        /*0010*/ 	.short	0x0003
        /*0012*/ 	.short	0x0018
        /*0014*/ 	.byte	0x00, 0xf5, 0x21, 0x00


	//----- nvinfo : EIATTR_KPARAM_INFO
	.align		4
.L_37:
        /*0018*/ 	.byte	0x04, 0x17
        /*001a*/ 	.short	(.L_39 - .L_38)
.L_38:
        /*001c*/ 	.word	0x00000000
        /*0020*/ 	.short	0x0002
        /*0022*/ 	.short	0x0010
        /*0024*/ 	.byte	0x00, 0xf5, 0x21, 0x00


	//----- nvinfo : EIATTR_KPARAM_INFO
	.align		4
.L_39:
        /*0028*/ 	.byte	0x04, 0x17
        /*002a*/ 	.short	(.L_41 - .L_40)
.L_40:
        /*002c*/ 	.word	0x00000000
        /*0030*/ 	.short	0x0001
        /*0032*/ 	.short	0x0008
        /*0034*/ 	.byte	0x00, 0xf5, 0x21, 0x00


	//----- nvinfo : EIATTR_KPARAM_INFO
	.align		4
.L_41:
        /*0038*/ 	.byte	0x04, 0x17
        /*003a*/ 	.short	(.L_43 - .L_42)
.L_42:
        /*003c*/ 	.word	0x00000000
        /*0040*/ 	.short	0x0000
        /*0042*/ 	.short	0x0000
        /*0044*/ 	.byte	0x00, 0xf0, 0x11, 0x00


	//----- nvinfo : EIATTR_SPARSE_MMA_MASK
	.align		4
.L_43:
        /*0048*/ 	.byte	0x03, 0x50
        /*004a*/ 	.short	0x0000


	//----- nvinfo : EIATTR_MAXREG_COUNT
	.align		4
        /*004c*/ 	.byte	0x03, 0x1b
        /*004e*/ 	.short	0x00ff


	//----- nvinfo : EIATTR_MERCURY_ISA_VERSION
	.align		4
        /*0050*/ 	.byte	0x03, 0x5f
        /*0052*/ 	.short	0x0101


	//----- nvinfo : EIATTR_VRC_CTA_INIT_COUNT
	.align		4
        /*0054*/ 	.byte	0x02, 0x4a
	.zero		1
	.zero		1


	//----- nvinfo : EIATTR_EXIT_INSTR_OFFSETS
	.align		4
        /*0058*/ 	.byte	0x04, 0x1c
        /*005a*/ 	.short	(.L_45 - .L_44)


	//   ....[0]....
.L_44:
        /*005c*/ 	.word	0x000000c0


	//   ....[1]....
        /*0060*/ 	.word	0x00000190


	//----- nvinfo : EIATTR_CBANK_PARAM_SIZE
	.align		4
.L_45:
        /*0064*/ 	.byte	0x03, 0x19
        /*0066*/ 	.short	0x0020


	//----- nvinfo : EIATTR_PARAM_CBANK
	.align		4
        /*0068*/ 	.byte	0x04, 0x0a
        /*006a*/ 	.short	(.L_47 - .L_46)
	.align		4
.L_46:
        /*006c*/ 	.word	index@(.nv.constant0._Z15matrixSubKerneliPiS_S_)
        /*0070*/ 	.short	0x0380
        /*0072*/ 	.short	0x0020


	//----- nvinfo : EIATTR_SW_WAR
	.align		4
.L_47:
        /*0074*/ 	.byte	0x04, 0x36
        /*0076*/ 	.short	(.L_49 - .L_48)
.L_48:
        /*0078*/ 	.word	0x00000008
.L_49:


//--------------------- .nv.info._Z15matrixAddKerneliPiS_S_ --------------------------
	.section	.nv.info._Z15matrixAddKerneliPiS_S_,"",@"SHT_CUDA_INFO"
	.sectionflags	@""
	.align	4


	//----- nvinfo : EIATTR_CUDA_API_VERSION
	.align		4
        /*0000*/ 	.byte	0x04, 0x37
        /*0002*/ 	.short	(.L_51 - .L_50)
.L_50:
        /*0004*/ 	.word	0x00000082


	//----- nvinfo : EIATTR_KPARAM_INFO
	.align		4
.L_51:
        /*0008*/ 	.byte	0x04, 0x17
        /*000a*/ 	.short	(.L_53 - .L_52)
.L_52:
        /*000c*/ 	.word	0x00000000
        /*0010*/ 	.short	0x0003
        /*0012*/ 	.short	0x0018
        /*0014*/ 	.byte	0x00, 0xf5, 0x21, 0x00


	//----- nvinfo : EIATTR_KPARAM_INFO
	.align		4
.L_53:
        /*0018*/ 	.byte	0x04, 0x17
        /*001a*/ 	.short	(.L_55 - .L_54)
.L_54:
        /*001c*/ 	.word	0x00000000
        /*0020*/ 	.short	0x0002
        /*0022*/ 	.short	0x0010
        /*0024*/ 	.byte	0x00, 0xf5, 0x21, 0x00


	//----- nvinfo : EIATTR_KPARAM_INFO
	.align		4
.L_55:
        /*0028*/ 	.byte	0x04, 0x17
        /*002a*/ 	.short	(.L_57 - .L_56)
.L_56:
        /*002c*/ 	.word	0x00000000
        /*0030*/ 	.short	0x0001
        /*0032*/ 	.short	0x0008
        /*0034*/ 	.byte	0x00, 0xf5, 0x21, 0x00


	//----- nvinfo : EIATTR_KPARAM_INFO
	.align		4
.L_57:
        /*0038*/ 	.byte	0x04, 0x17
        /*003a*/ 	.short	(.L_59 - .L_58)
.L_58:
        /*003c*/ 	.word	0x00000000
        /*0040*/ 	.short	0x0000
        /*0042*/ 	.short	0x0000
        /*0044*/ 	.byte	0x00, 0xf0, 0x11, 0x00


	//----- nvinfo : EIATTR_SPARSE_MMA_MASK
	.align		4
.L_59:
        /*0048*/ 	.byte	0x03, 0x50
        /*004a*/ 	.short	0x0000


	//----- nvinfo : EIATTR_MAXREG_COUNT
	.align		4
        /*004c*/ 	.byte	0x03, 0x1b
        /*004e*/ 	.short	0x00ff


	//----- nvinfo : EIATTR_MERCURY_ISA_VERSION
	.align		4
        /*0050*/ 	.byte	0x03, 0x5f
        /*0052*/ 	.short	0x0101


	//----- nvinfo : EIATTR_VRC_CTA_INIT_COUNT
	.align		4
        /*0054*/ 	.byte	0x02, 0x4a
	.zero		1
	.zero		1


	//----- nvinfo : EIATTR_EXIT_INSTR_OFFSETS
	.align		4
        /*0058*/ 	.byte	0x04, 0x1c
        /*005a*/ 	.short	(.L_61 - .L_60)


	//   ....[0]....
.L_60:
        /*005c*/ 	.word	0x000000c0


	//   ....[1]....
        /*0060*/ 	.word	0x00000190


	//----- nvinfo : EIATTR_CBANK_PARAM_SIZE
	.align		4
.L_61:
        /*0064*/ 	.byte	0x03, 0x19
        /*0066*/ 	.short	0x0020


	//----- nvinfo : EIATTR_PARAM_CBANK
	.align		4
        /*0068*/ 	.byte	0x04, 0x0a
        /*006a*/ 	.short	(.L_63 - .L_62)
	.align		4
.L_62:
        /*006c*/ 	.word	index@(.nv.constant0._Z15matrixAddKerneliPiS_S_)
        /*0070*/ 	.short	0x0380
        /*0072*/ 	.short	0x0020


	//----- nvinfo : EIATTR_SW_WAR
	.align		4
.L_63:
        /*0074*/ 	.byte	0x04, 0x36
        /*0076*/ 	.short	(.L_65 - .L_64)
.L_64:
        /*0078*/ 	.word	0x00000008
.L_65:


//--------------------- .nv.callgraph             --------------------------
	.section	.nv.callgraph,"",@"SHT_CUDA_CALLGRAPH"
	.align	4
	.sectionentsize	8
	.align		4
        /*0000*/ 	.word	0x00000000
	.align		4
        /*0004*/ 	.word	0xffffffff
	.align		4
        /*0008*/ 	.word	0x00000000
	.align		4
        /*000c*/ 	.word	0xfffffffe
	.align		4
        /*0010*/ 	.word	0x00000000
	.align		4
        /*0014*/ 	.word	0xfffffffd
	.align		4
        /*0018*/ 	.word	0x00000000
	.align		4
        /*001c*/ 	.word	0xfffffffc


//--------------------- .text._Z15matrixMulKerneliPiS_S_ --------------------------
	.section	.text._Z15matrixMulKerneliPiS_S_,"ax",@progbits
	.align	128
        .global         _Z15matrixMulKerneliPiS_S_
        .type           _Z15matrixMulKerneliPiS_S_,@function
        .size           _Z15matrixMulKerneliPiS_S_,(.L_x_7 - _Z15matrixMulKerneliPiS_S_)
        .other          _Z15matrixMulKerneliPiS_S_,@"STO_CUDA_ENTRY STV_DEFAULT"
_Z15matrixMulKerneliPiS_S_:
.text._Z15matrixMulKerneliPiS_S_:
[----:B------:R-:W-:Y:S01]  /*0000*/  LDC R1, c[0x0][0x37c] ;  /* 0x0000df00ff017b82 */ /* 0x000fe20000000800 */
[----:B------:R-:W0:Y:S07]  /*0010*/  S2R R0, SR_TID.Y ;  /* 0x0000000000007919 */ /* 0x000e2e0000002200 */
[----:B------:R-:W0:Y:S01]  /*0020*/  S2UR UR4, SR_CTAID.Y ;  /* 0x00000000000479c3 */ /* 0x000e220000002600 */
[----:B------:R-:W1:Y:S01]  /*0030*/  LDCU UR20, c[0x0][0x380] ;  /* 0x00007000ff1477ac */ /* 0x000e620008000800 */
[----:B------:R-:W2:Y:S06]  /*0040*/  S2R R3, SR_TID.X ;  /* 0x0000000000037919 */ /* 0x000eac0000002100 */
[----:B------:R-:W0:Y:S08]  /*0050*/  LDC R13, c[0x0][0x364] ;  /* 0x0000d900ff0d7b82 */ /* 0x000e300000000800 */
[----:B------:R-:W2:Y:S08]  /*0060*/  S2UR UR5, SR_CTAID.X ;  /* 0x00000000000579c3 */ /* 0x000eb00000002500 */
[----:B------:R-:W2:Y:S01]  /*0070*/  LDC R2, c[0x0][0x360] ;  /* 0x0000d800ff027b82 */ /* 0x000ea20000000800 */
[----:B0-----:R-:W-:-:S02]  /*0080*/  IMAD R13, R13, UR4, R0 ;  /* 0x000000040d0d7c24 */ /* 0x001fc4000f8e0200 */
[----:B--2---:R-:W-:-:S05]  /*0090*/  IMAD R0, R2, UR5, R3 ;  /* 0x0000000502007c24 */ /* 0x004fca000f8e0203 */
[----:B------:R-:W-:-:S04]  /*00a0*/  VIMNMX R2, PT, PT, R13, R0, !PT ;  /* 0x000000000d027248 */ /* 0x000fc80007fe0100 */
[----:B-1----:R-:W-:-:S13]  /*00b0*/  ISETP.GE.AND P0, PT, R2, UR20, PT ;  /* 0x0000001402007c0c */ /* 0x002fda000bf06270 */
[----:B------:R-:W-:Y:S05]  /*00c0*/  @P0 EXIT ;  /* 0x000000000000094d */ /* 0x000fea0003800000 */
[----:B------:R-:W-:Y:S01]  /*00d0*/  UISETP.GE.U32.AND UP0, UPT, UR20, 0x8, UPT ;  /* 0x000000081400788c */ /* 0x000fe2000bf06070 */
[----:B------:R-:W-:Y:S02]  /*00e0*/  HFMA2 R12, -RZ, RZ, 0, 0 ;  /* 0x00000000ff0c7431 */ /* 0x000fe400000001ff */
[----:B------:R-:W-:Y:S01]  /*00f0*/  IMAD R13, R13, UR20, RZ ;  /* 0x000000140d0d7c24 */ /* 0x000fe2000f8e02ff */
[----:B------:R-:W-:Y:S01]  /*0100*/  UMOV UR4, URZ ;  /* 0x000000ff00047c82 */ /* 0x000fe20008000000 */
[----:B------:R-:W0:Y:S04]  /*0110*/  LDCU.64 UR18, c[0x0][0x358] ;  /* 0x00006b00ff1277ac */ /* 0x000e280008000a00 */
[----:B------:R-:W-:Y:S05]  /*0120*/  BRA.U !UP0, `(.L_x_0) ;  /* 0x0000000508007547 */ /* 0x000fea000b800000 */
[----:B------:R-:W1:Y:S01]  /*0130*/  LDC.64 R2, c[0x0][0x388] ;  /* 0x0000e200ff027b82 */ /* 0x000e620000000a00 */
[----:B------:R-:W2:Y:S01]  /*0140*/  LDCU.64 UR22, c[0x0][0x390] ;  /* 0x00007200ff1677ac */ /* 0x000ea20008000a00 */
[----:B------:R-:W-:Y:S02]  /*0150*/  MOV R12, RZ ;  /* 0x000000ff000c7202 */ /* 0x000fe40000000f00 */
[----:B------:R-:W-:Y:S01]  /*0160*/  MOV R14, R0 ;  /* 0x00000000000e7202 */ /* 0x000fe20000000f00 */
[----:B------:R-:W-:-:S04]  /*0170*/  ULOP3.LUT UR4, UR20, 0x7ffffff8, URZ, 0xc0, !UPT ;  /* 0x7ffffff814047892 */ /* 0x000fc8000f8ec0ff */
[----:B------:R-:W-:Y:S02]  /*0180*/  UIADD3 UR5, UPT, UPT, -UR4, URZ, URZ ;  /* 0x000000ff04057290 */ /* 0x000fe4000fffe1ff */
[----:B--2---:R-:W-:Y:S02]  /*0190*/  UIMAD.WIDE UR6, UR20, 0x8, UR22 ;  /* 0x00000008140678a5 */ /* 0x004fe4000f8e0216 */
[----:B------:R-:W-:Y:S02]  /*01a0*/  UIMAD.WIDE UR8, UR20, 0xc, UR22 ;  /* 0x0000000c140878a5 */ /* 0x000fe4000f8e0216 */
[----:B------:R-:W-:Y:S01]  /*01b0*/  UIMAD.WIDE UR10, UR20, 0x10, UR22 ;  /* 0x00000010140a78a5 */ /* 0x000fe2000f8e0216 */
[----:B-1----:R-:W-:Y:S01]  /*01c0*/  IMAD.WIDE.U32 R2, R13, 0x4, R2 ;  /* 0x000000040d027825 */ /* 0x002fe200078e0002 */
[----:B------:R-:W-:Y:S02]  /*01d0*/  UIMAD.WIDE UR12, UR20, 0x14, UR22 ;  /* 0x00000014140c78a5 */ /* 0x000fe4000f8e0216 */
[----:B------:R-:W-:Y:S01]  /*01e0*/  UIMAD.WIDE UR14, UR20, 0x18, UR22 ;  /* 0x00000018140e78a5 */ /* 0x000fe2000f8e0216 */
[----:B------:R-:W-:Y:S01]  /*01f0*/  IADD3 R2, P0, PT, R2, 0x10, RZ ;  /* 0x0000001002027810 */ /* 0x000fe20007f1e0ff */
[----:B------:R-:W-:-:S03]  /*0200*/  UIMAD.WIDE UR16, UR20, 0x1c, UR22 ;  /* 0x0000001c141078a5 */ /* 0x000fc6000f8e0216 */
[----:B------:R-:W-:-:S09]  /*0210*/  IADD3.X R3, PT, PT, RZ, R3, RZ, P0, !PT ;  /* 0x00000003ff037210 */ /* 0x000fd200007fe4ff */
.L_x_1:
[----:B------:R-:W-:Y:S01]  /*0220*/  UIMAD.WIDE UR24, UR20, 0x4, UR22 ;  /* 0x00000004141878a5 */ /* 0x000fe2000f8e0216 */
[----:B------:R-:W-:Y:S01]  /*0230*/  MOV R23, 0x4 ;  /* 0x0000000400177802 */ /* 0x000fe20000000f00 */
[----:B------:R-:W-:Y:S01]  /*0240*/  HFMA2 R25, -RZ, RZ, 0, 2.384185791015625e-07 ;  /* 0x00000004ff197431 */ /* 0x000fe200000001ff */
[----:B0-----:R-:W2:Y:S03]  /*0250*/  LDG.E R21, desc[UR18][R2.64+-0x10] ;  /* 0xfffff01202157981 */ /* 0x001ea6000c1e1900 */
[----:B------:R-:W-:Y:S01]  /*0260*/  IMAD.WIDE R22, R14, R23, UR22 ;  /* 0x000000160e167e25 */ /* 0x000fe2000f8e0217 */
[----:B------:R-:W-:Y:S01]  /*0270*/  MOV R8, UR24 ;  /* 0x0000001800087c02 */ /* 0x000fe20008000f00 */
[----:B------:R-:W3:Y:S01]  /*0280*/  LDG.E R19, desc[UR18][R2.64+-0xc] ;  /* 0xfffff41202137981 */ /* 0x000ee2000c1e1900 */
[----:B------:R-:W-:-:S03]  /*0290*/  MOV R9, UR25 ;  /* 0x0000001900097c02 */ /* 0x000fc60008000f00 */
[----:B------:R-:W2:Y:S01]  /*02a0*/  LDG.E R22, desc[UR18][R22.64] ;  /* 0x0000001216167981 */ /* 0x000ea2000c1e1900 */
[----:B------:R-:W-:Y:S02]  /*02b0*/  IMAD.MOV.U32 R11, RZ, RZ, 0x4 ;  /* 0x00000004ff0b7424 */ /* 0x000fe400078e00ff */
[----:B------:R-:W-:-:S04]  /*02c0*/  IMAD.WIDE R8, R14, 0x4, R8 ;  /* 0x000000040e087825 */ /* 0x000fc800078e0208 */
[----:B------:R-:W-:Y:S01]  /*02d0*/  HFMA2 R7, -RZ, RZ, 0, 2.384185791015625e-07 ;  /* 0x00000004ff077431 */ /* 0x000fe200000001ff */
[----:B------:R-:W-:Y:S01]  /*02e0*/  MOV R5, 0x4 ;  /* 0x0000000400057802 */ /* 0x000fe20000000f00 */
[----:B------:R-:W4:Y:S01]  /*02f0*/  LDG.E R17, desc[UR18][R2.64+-0x8] ;  /* 0xfffff81202117981 */ /* 0x000f22000c1e1900 */
[----:B------:R-:W-:-:S03]  /*0300*/  IMAD.WIDE R24, R14, R25, UR6 ;  /* 0x000000060e187e25 */ /* 0x000fc6000f8e0219 */
[----:B------:R0:W3:Y:S01]  /*0310*/  LDG.E R20, desc[UR18][R8.64] ;  /* 0x0000001208147981 */ /* 0x0000e2000c1e1900 */
[----:B------:R-:W-:-:S03]  /*0320*/  IMAD.WIDE R10, R14, R11, UR8 ;  /* 0x000000080e0a7e25 */ /* 0x000fc6000f8e020b */
[----:B------:R-:W4:Y:S01]  /*0330*/  LDG.E R18, desc[UR18][R24.64] ;  /* 0x0000001218127981 */ /* 0x000f22000c1e1900 */
[----:B------:R-:W-:-:S04]  /*0340*/  IMAD.WIDE R4, R14, R5, UR10 ;  /* 0x0000000a0e047e25 */ /* 0x000fc8000f8e0205 */
[----:B------:R-:W-:Y:S01]  /*0350*/  HFMA2 R27, -RZ, RZ, 0, 2.384185791015625e-07 ;  /* 0x00000004ff1b7431 */ /* 0x000fe200000001ff */
[----:B------:R1:W5:Y:S01]  /*0360*/  LDG.E R16, desc[UR18][R10.64] ;  /* 0x000000120a107981 */ /* 0x000362000c1e1900 */
[C---:B------:R-:W-:Y:S01]  /*0370*/  IMAD.WIDE R6, R14.reuse, R7, UR12 ;  /* 0x0000000c0e067e25 */ /* 0x040fe2000f8e0207 */
[----:B0-----:R-:W-:Y:S02]  /*0380*/  MOV R9, 0x4 ;  /* 0x0000000400097802 */ /* 0x001fe40000000f00 */
[----:B------:R-:W5:Y:S04]  /*0390*/  LDG.E R15, desc[UR18][R2.64+-0x4] ;  /* 0xfffffc12020f7981 */ /* 0x000f68000c1e1900 */
[----:B------:R0:W5:Y:S01]  /*03a0*/  LDG.E R4, desc[UR18][R4.64] ;  /* 0x0000001204047981 */ /* 0x000162000c1e1900 */
[----:B------:R-:W-:-:S03]  /*03b0*/  IMAD.WIDE R8, R14, R9, UR14 ;  /* 0x0000000e0e087e25 */ /* 0x000fc6000f8e0209 */
[----:B------:R-:W5:Y:S01]  /*03c0*/  LDG.E R23, desc[UR18][R2.64] ;  /* 0x0000001202177981 */ /* 0x000f62000c1e1900 */
[----:B-1----:R-:W-:-:S03]  /*03d0*/  IMAD.WIDE R10, R14, R27, UR16 ;  /* 0x000000100e0a7e25 */ /* 0x002fc6000f8e021b */
[----:B------:R-:W5:Y:S04]  /*03e0*/  LDG.E R7, desc[UR18][R6.64] ;  /* 0x0000001206077981 */ /* 0x000f68000c1e1900 */
[----:B------:R-:W5:Y:S04]  /*03f0*/  LDG.E R24, desc[UR18][R2.64+0x4] ;  /* 0x0000041202187981 */ /* 0x000f68000c1e1900 */
[----:B------:R-:W5:Y:S04]  /*0400*/  LDG.E R8, desc[UR18][R8.64] ;  /* 0x0000001208087981 */ /* 0x000f68000c1e1900 */
[----:B------:R-:W5:Y:S04]  /*0410*/  LDG.E R25, desc[UR18][R2.64+0x8] ;  /* 0x0000081202197981 */ /* 0x000f68000c1e1900 */
[----:B------:R-:W5:Y:S04]  /*0420*/  LDG.E R10, desc[UR18][R10.64] ;  /* 0x000000120a0a7981 */ /* 0x000f68000c1e1900 */
[----:B------:R1:W5:Y:S01]  /*0430*/  LDG.E R27, desc[UR18][R2.64+0xc] ;  /* 0x00000c12021b7981 */ /* 0x000362000c1e1900 */
[----:B------:R-:W-:-:S04]  /*0440*/  UIADD3 UR5, UPT, UPT, UR5, 0x8, URZ ;  /* 0x0000000805057890 */ /* 0x000fc8000fffe0ff */
[----:B------:R-:W-:Y:S01]  /*0450*/  UISETP.NE.AND UP0, UPT, UR5, URZ, UPT ;  /* 0x000000ff0500728c */ /* 0x000fe2000bf05270 */
[----:B0-----:R-:W-:Y:S02]  /*0460*/  MOV R5, UR20 ;  /* 0x0000001400057c02 */ /* 0x001fe40008000f00 */
[----:B-1----:R-:W-:-:S03]  /*0470*/  IADD3 R2, P0, PT, R2, 0x20, RZ ;  /* 0x0000002002027810 */ /* 0x002fc60007f1e0ff */
[----:B------:R-:W-:Y:S01]  /*0480*/  IMAD R14, R5, 0x8, R14 ;  /* 0x00000008050e7824 */ /* 0x000fe200078e020e */
[----:B------:R-:W-:Y:S01]  /*0490*/  IADD3.X R3, PT, PT, RZ, R3, RZ, P0, !PT ;  /* 0x00000003ff037210 */ /* 0x000fe200007fe4ff */
[----:B--2---:R-:W-:-:S04]  /*04a0*/  IMAD R21, R21, R22, R12 ;  /* 0x0000001615157224 */ /* 0x004fc800078e020c */
[----:B---3--:R-:W-:-:S04]  /*04b0*/  IMAD R19, R19, R20, R21 ;  /* 0x0000001413137224 */ /* 0x008fc800078e0215 */
[----:B----4-:R-:W-:-:S04]  /*04c0*/  IMAD R17, R17, R18, R19 ;  /* 0x0000001211117224 */ /* 0x010fc800078e0213 */
[----:B-----5:R-:W-:-:S04]  /*04d0*/  IMAD R15, R15, R16, R17 ;  /* 0x000000100f0f7224 */ /* 0x020fc800078e0211 */
[----:B------:R-:W-:-:S04]  /*04e0*/  IMAD R4, R23, R4, R15 ;  /* 0x0000000417047224 */ /* 0x000fc800078e020f */
[----:B------:R-:W-:-:S04]  /*04f0*/  IMAD R4, R24, R7, R4 ;  /* 0x0000000718047224 */ /* 0x000fc800078e0204 */
[----:B------:R-:W-:-:S04]  /*0500*/  IMAD R4, R25, R8, R4 ;  /* 0x0000000819047224 */ /* 0x000fc800078e0204 */
[----:B------:R-:W-:Y:S01]  /*0510*/  IMAD R12, R27, R10, R4 ;  /* 0x0000000a1b0c7224 */ /* 0x000fe200078e0204 */
[----:B------:R-:W-:Y:S06]  /*0520*/  BRA.U UP0, `(.L_x_1) ;  /* 0xfffffffd003c7547 */ /* 0x000fec000b83ffff */
.L_x_0:
[----:B------:R-:W-:-:S04]  /*0530*/  ULOP3.LUT UR6, UR20, 0x7, URZ, 0xc0, !UPT ;  /* 0x0000000714067892 */ /* 0x000fc8000f8ec0ff */
[----:B------:R-:W-:-:S09]  /*0540*/  UISETP.NE.AND UP0, UPT, UR6, URZ, UPT ;  /* 0x000000ff0600728c */ /* 0x000fd2000bf05270 */
[----:B------:R-:W-:Y:S05]  /*0550*/  BRA.U !UP0, `(.L_x_2) ;  /* 0x0000000508407547 */ /* 0x000fea000b800000 */
[----:B------:R-:W-:Y:S02]  /*0560*/  UISETP.GE.U32.AND UP0, UPT, UR6, 0x4, UPT ;  /* 0x000000040600788c */ /* 0x000fe4000bf06070 */
[----:B------:R-:W-:-:S04]  /*0570*/  ULOP3.LUT UR5, UR20, 0x3, URZ, 0xc0, !UPT ;  /* 0x0000000314057892 */ /* 0x000fc8000f8ec0ff */
[----:B------:R-:W-:-:S03]  /*0580*/  UISETP.NE.AND UP1, UPT, UR5, URZ, UPT ;  /* 0x000000ff0500728c */ /* 0x000fc6000bf25270 */
[----:B------:R-:W-:Y:S08]  /*0590*/  BRA.U !UP0, `(.L_x_3) ;  /* 0x00000001087c7547 */ /* 0x000ff0000b800000 */
[----:B------:R-:W1:Y:S01]  /*05a0*/  LDC.64 R6, c[0x0][0x390] ;  /* 0x0000e400ff067b82 */ /* 0x000e620000000a00 */
[----:B------:R-:W2:Y:S01]  /*05b0*/  LDCU.64 UR6, c[0x0][0x388] ;  /* 0x00007100ff0677ac */ /* 0x000ea20008000a00 */
[----:B------:R-:W-:Y:S02]  /*05c0*/  MOV R9, UR4 ;  /* 0x0000000400097c02 */ /* 0x000fe40008000f00 */
[C---:B------:R-:W-:Y:S02]  /*05d0*/  IADD3 R3, PT, PT, R13.reuse, UR4, RZ ;  /* 0x000000040d037c10 */ /* 0x040fe4000fffe0ff */
[----:B------:R-:W-:Y:S01]  /*05e0*/  IADD3 R10, P0, PT, R13, UR4, RZ ;  /* 0x000000040d0a7c10 */ /* 0x000fe2000ff1e0ff */
[----:B------:R-:W-:Y:S01]  /*05f0*/  IMAD R9, R9, UR20, R0 ;  /* 0x0000001409097c24 */ /* 0x000fe2000f8e0200 */
[----:B------:R-:W3:Y:S01]  /*0600*/  LDC.64 R4, c[0x0][0x388] ;  /* 0x0000e200ff047b82 */ /* 0x000ee20000000a00 */
[----:B------:R-:W-:Y:S02]  /*0610*/  MOV R11, UR20 ;  /* 0x00000014000b7c02 */ /* 0x000fe40008000f00 */
[----:B------:R-:W-:Y:S01]  /*0620*/  MOV R15, UR20 ;  /* 0x00000014000f7c02 */ /* 0x000fe20008000f00 */
[----:B-1----:R-:W-:Y:S01]  /*0630*/  IMAD.WIDE R6, R9, 0x4, R6 ;  /* 0x0000000409067825 */ /* 0x002fe200078e0206 */
[----:B------:R-:W-:-:S05]  /*0640*/  MOV R9, UR20 ;  /* 0x0000001400097c02 */ /* 0x000fca0008000f00 */
[----:B------:R-:W-:Y:S02]  /*0650*/  IMAD.WIDE R8, R9, 0x4, R6 ;  /* 0x0000000409087825 */ /* 0x000fe400078e0206 */
[----:B0-----:R-:W4:Y:S02]  /*0660*/  LDG.E R6, desc[UR18][R6.64] ;  /* 0x0000001206067981 */ /* 0x001f24000c1e1900 */
[----:B---3--:R-:W-:Y:S01]  /*0670*/  IMAD.WIDE.U32 R4, R3, 0x4, R4 ;  /* 0x0000000403047825 */ /* 0x008fe200078e0004 */
[----:B------:R-:W-:Y:S01]  /*0680*/  IADD3.X R3, PT, PT, RZ, RZ, RZ, P0, !PT ;  /* 0x000000ffff037210 */ /* 0x000fe200007fe4ff */
[----:B------:R-:W3:Y:S01]  /*0690*/  LDG.E R17, desc[UR18][R8.64] ;  /* 0x0000001208117981 */ /* 0x000ee2000c1e1900 */
[----:B--2---:R-:W-:-:S03]  /*06a0*/  LEA R2, P0, R10, UR6, 0x2 ;  /* 0x000000060a027c11 */ /* 0x004fc6000f8010ff */
[----:B------:R-:W4:Y:S01]  /*06b0*/  LDG.E R5, desc[UR18][R4.64] ;  /* 0x0000001204057981 */ /* 0x000f22000c1e1900 */
[----:B------:R-:W-:Y:S01]  /*06c0*/  LEA.HI.X R3, R10, UR7, R3, 0x2, P0 ;  /* 0x000000070a037c11 */ /* 0x000fe200080f1403 */
[----:B------:R-:W-:-:S04]  /*06d0*/  IMAD.WIDE R10, R11, 0x4, R8 ;  /* 0x000000040b0a7825 */ /* 0x000fc800078e0208 */
[----:B------:R-:W3:Y:S01]  /*06e0*/  LDG.E R16, desc[UR18][R2.64+0x4] ;  /* 0x0000041202107981 */ /* 0x000ee2000c1e1900 */
[----:B------:R-:W-:-:S03]  /*06f0*/  IMAD.WIDE R14, R15, 0x4, R10 ;  /* 0x000000040f0e7825 */ /* 0x000fc600078e020a */
[----:B------:R-:W2:Y:S04]  /*0700*/  LDG.E R19, desc[UR18][R10.64] ;  /* 0x000000120a137981 */ /* 0x000ea8000c1e1900 */
[----:B------:R-:W2:Y:S04]  /*0710*/  LDG.E R18, desc[UR18][R2.64+0x8] ;  /* 0x0000081202127981 */ /* 0x000ea8000c1e1900 */
[----:B------:R-:W5:Y:S04]  /*0720*/  LDG.E R20, desc[UR18][R2.64+0xc] ;  /* 0x00000c1202147981 */ /* 0x000f68000c1e1900 */
[----:B------:R-:W5:Y:S01]  /*0730*/  LDG.E R14, desc[UR18][R14.64] ;  /* 0x000000120e0e7981 */ /* 0x000f62000c1e1900 */
[----:B------:R-:W-:Y:S01]  /*0740*/  UIADD3 UR4, UPT, UPT, UR4, 0x4, URZ ;  /* 0x0000000404047890 */ /* 0x000fe2000fffe0ff */
[----:B----4-:R-:W-:-:S04]  /*0750*/  IMAD R5, R5, R6, R12 ;  /* 0x0000000605057224 */ /* 0x010fc800078e020c */
[----:B---3--:R-:W-:-:S04]  /*0760*/  IMAD R5, R16, R17, R5 ;  /* 0x0000001110057224 */ /* 0x008fc800078e0205 */
[----:B--2---:R-:W-:-:S04]  /*0770*/  IMAD R5, R18, R19, R5 ;  /* 0x0000001312057224 */ /* 0x004fc800078e0205 */
[----:B-----5:R-:W-:-:S07]  /*0780*/  IMAD R12, R20, R14, R5 ;  /* 0x0000000e140c7224 */ /* 0x020fce00078e0205 */
.L_x_3:
[----:B------:R-:W-:Y:S05]  /*0790*/  BRA.U !UP1, `(.L_x_2) ;  /* 0x0000000109b07547 */ /* 0x000fea000b800000 */
[----:B------:R-:W-:Y:S01]  /*07a0*/  UISETP.NE.AND UP0, UPT, UR5, 0x1, UPT ;  /* 0x000000010500788c */ /* 0x000fe2000bf05270 */
[----:B------:R-:W-:Y:S01]  /*07b0*/  MOV R7, UR4 ;  /* 0x0000000400077c02 */ /* 0x000fe20008000f00 */
[----:B------:R-:W-:Y:S02]  /*07c0*/  ULOP3.LUT UR5, UR20, 0x1, URZ, 0xc0, !UPT ;  /* 0x0000000114057892 */ /* 0x000fe4000f8ec0ff */
[----:B------:R-:W-:Y:S02]  /*07d0*/  IMAD.U32 R15, RZ, RZ, UR20 ;  /* 0x00000014ff0f7e24 */ /* 0x000fe4000f8e00ff */
[----:B------:R-:W-:Y:S01]  /*07e0*/  UISETP.NE.U32.AND UP1, UPT, UR5, 0x1, UPT ;  /* 0x000000010500788c */ /* 0x000fe2000bf25070 */
[----:B------:R-:W-:-:S04]  /*07f0*/  PLOP3.LUT P1, PT, PT, PT, UP0, 0x80, 0x8 ;  /* 0x000000000008781c */ /* 0x000fc80003f2f008 */
[----:B------:R-:W1:Y:S01]  /*0800*/  @UP0 LDCU.64 UR6, c[0x0][0x388] ;  /* 0x00007100ff0607ac */ /* 0x000e620008000a00 */
[----:B------:R-:W-:Y:S01]  /*0810*/  PLOP3.LUT P0, PT, PT, PT, UP1, 0x80, 0x8 ;  /* 0x000000000008781c */ /* 0x000fe20003f0f018 */
[----:B------:R-:W2:Y:S01]  /*0820*/  @UP0 LDCU.64 UR8, c[0x0][0x390] ;  /* 0x00007200ff0807ac */ /* 0x000ea20008000a00 */
[----:B------:R-:W3:Y:S06]  /*0830*/  @UP0 LDCU.64 UR10, c[0x0][0x388] ;  /* 0x00007100ff0a07ac */ /* 0x000eec0008000a00 */
[C---:B------:R-:W-:Y:S01]  /*0840*/  @P1 VIADD R3, R13.reuse, UR4 ;  /* 0x000000040d031c36 */ /* 0x040fe20008000000 */
[----:B------:R-:W-:Y:S01]  /*0850*/  @P1 IADD3 R6, P2, PT, R13, UR4, RZ ;  /* 0x000000040d061c10 */ /* 0x000fe2000ff5e0ff */
[----:B------:R-:W4:Y:S01]  /*0860*/  @!UP1 LDCU.64 UR12, c[0x0][0x388] ;  /* 0x00007100ff0c97ac */ /* 0x000f220008000a00 */
[----:B------:R-:W-:Y:S01]  /*0870*/  @UP0 UIADD3 UR4, UPT, UPT, UR4, 0x2, URZ ;  /* 0x0000000204040890 */ /* 0x000fe2000fffe0ff */
[----:B-1----:R-:W-:-:S02]  /*0880*/  MOV R10, UR6 ;  /* 0x00000006000a7c02 */ /* 0x002fc40008000f00 */
[----:B------:R-:W-:Y:S01]  /*0890*/  MOV R11, UR7 ;  /* 0x00000007000b7c02 */ /* 0x000fe20008000f00 */
[----:B------:R-:W1:Y:S01]  /*08a0*/  @!UP1 LDCU.64 UR6, c[0x0][0x390] ;  /* 0x00007200ff0697ac */ /* 0x000e620008000a00 */
[----:B--2---:R-:W-:Y:S02]  /*08b0*/  MOV R4, UR8 ;  /* 0x0000000800047c02 */ /* 0x004fe40008000f00 */
[----:B------:R-:W-:Y:S01]  /*08c0*/  MOV R5, UR9 ;  /* 0x0000000900057c02 */ /* 0x000fe20008000f00 */
[----:B------:R-:W-:-:S04]  /*08d0*/  @P1 IMAD.WIDE.U32 R10, R3, 0x4, R10 ;  /* 0x00000004030a1825 */ /* 0x000fc800078e000a */
[----:B------:R-:W-:Y:S01]  /*08e0*/  @P1 IMAD R3, R7, UR20, R0 ;  /* 0x0000001407031c24 */ /* 0x000fe2000f8e0200 */
[----:B------:R-:W-:Y:S01]  /*08f0*/  @P1 IADD3.X R7, PT, PT, RZ, RZ, RZ, P2, !PT ;  /* 0x000000ffff071210 */ /* 0x000fe200017fe4ff */
[----:B0-----:R-:W2:Y:S01]  /*0900*/  @P1 LDG.E R11, desc[UR18][R10.64] ;  /* 0x000000120a0b1981 */ /* 0x001ea2000c1e1900 */
[C---:B---3--:R-:W-:Y:S01]  /*0910*/  @P1 LEA R2, P2, R6.reuse, UR10, 0x2 ;  /* 0x0000000a06021c11 */ /* 0x048fe2000f8410ff */
[----:B------:R-:W-:Y:S01]  /*0920*/  @P1 IMAD.WIDE R4, R3, 0x4, R4 ;  /* 0x0000000403041825 */ /* 0x000fe200078e0204 */
[----:B------:R-:W-:Y:S02]  /*0930*/  MOV R19, UR4 ;  /* 0x0000000400137c02 */ /* 0x000fe40008000f00 */
[----:B------:R-:W-:Y:S02]  /*0940*/  @P1 LEA.HI.X R3, R6, UR11, R7, 0x2, P2 ;  /* 0x0000000b06031c11 */ /* 0x000fe400090f1407 */
[----:B----4-:R-:W-:Y:S01]  /*0950*/  MOV R6, UR12 ;  /* 0x0000000c00067c02 */ /* 0x010fe20008000f00 */
[----:B------:R-:W-:Y:S01]  /*0960*/  @P1 IMAD.WIDE R14, R15, 0x4, R4 ;  /* 0x000000040f0e1825 */ /* 0x000fe200078e0204 */
[----:B------:R-:W-:Y:S01]  /*0970*/  MOV R7, UR13 ;  /* 0x0000000d00077c02 */ /* 0x000fe20008000f00 */
[----:B------:R-:W2:Y:S01]  /*0980*/  @P1 LDG.E R4, desc[UR18][R4.64] ;  /* 0x0000001204041981 */ /* 0x000ea2000c1e1900 */
[----:B------:R-:W-:Y:S01]  /*0990*/  @!P0 IADD3 R17, PT, PT, R13, UR4, RZ ;  /* 0x000000040d118c10 */ /* 0x000fe2000fffe0ff */
[----:B------:R-:W-:Y:S01]  /*09a0*/  @!P0 IMAD R19, R19, UR20, R0 ;  /* 0x0000001413138c24 */ /* 0x000fe2000f8e0200 */
[----:B-1----:R-:W-:Y:S01]  /*09b0*/  MOV R8, UR6 ;  /* 0x0000000600087c02 */ /* 0x002fe20008000f00 */
[----:B------:R-:W3:Y:S01]  /*09c0*/  @P1 LDG.E R14, desc[UR18][R14.64] ;  /* 0x000000120e0e1981 */ /* 0x000ee2000c1e1900 */
[----:B------:R-:W-:Y:S01]  /*09d0*/  MOV R9, UR7 ;  /* 0x0000000700097c02 */ /* 0x000fe20008000f00 */
[----:B------:R-:W-:-:S02]  /*09e0*/  @!P0 IMAD.WIDE.U32 R6, R17, 0x4, R6 ;  /* 0x0000000411068825 */ /* 0x000fc400078e0006 */
[----:B------:R-:W3:Y:S02]  /*09f0*/  @P1 LDG.E R2, desc[UR18][R2.64+0x4] ;  /* 0x0000041202021981 */ /* 0x000ee4000c1e1900 */
[----:B------:R-:W-:Y:S02]  /*0a00*/  @!P0 IMAD.WIDE R8, R19, 0x4, R8 ;  /* 0x0000000413088825 */ /* 0x000fe400078e0208 */
[----:B------:R-:W4:Y:S04]  /*0a10*/  @!P0 LDG.E R7, desc[UR18][R6.64] ;  /* 0x0000001206078981 */ /* 0x000f28000c1e1900 */
[----:B------:R-:W4:Y:S01]  /*0a20*/  @!P0 LDG.E R8, desc[UR18][R8.64] ;  /* 0x0000001208088981 */ /* 0x000f22000c1e1900 */
[----:B--2---:R-:W-:-:S04]  /*0a30*/  @P1 IMAD R11, R11, R4, R12 ;  /* 0x000000040b0b1224 */ /* 0x004fc800078e020c */
[----:B---3--:R-:W-:-:S04]  /*0a40*/  @P1 IMAD R12, R2, R14, R11 ;  /* 0x0000000e020c1224 */ /* 0x008fc800078e020b */
[----:B----4-:R-:W-:-:S07]  /*0a50*/  @!P0 IMAD R12, R7, R8, R12 ;  /* 0x00000008070c8224 */ /* 0x010fce00078e020c */
.L_x_2:
[----:B------:R-:W1:Y:S01]  /*0a60*/  LDC.64 R2, c[0x0][0x398] ;  /* 0x0000e600ff027b82 */ /* 0x000e620000000a00 */
[----:B------:R-:W-:-:S05]  /*0a70*/  IADD3 R13, PT, PT, R0, R13, RZ ;  /* 0x0000000d000d7210 */ /* 0x000fca0007ffe0ff */
[----:B-1----:R-:W-:-:S05]  /*0a80*/  IMAD.WIDE R2, R13, 0x4, R2 ;  /* 0x000000040d027825 */ /* 0x002fca00078e0202 */
[----:B0-----:R-:W-:Y:S01]  /*0a90*/  STG.E desc[UR18][R2.64], R12 ;  /* 0x0000000c02007986 */ /* 0x001fe2000c101912 */
[----:B------:R-:W-:Y:S05]  /*0aa0*/  EXIT ;  /* 0x000000000000794d */ /* 0x000fea0003800000 */
.L_x_4:
[----:B------:R-:W-:-:S00]  /*0ab0*/  BRA `(.L_x_4) ;  /* 0xfffffffc00fc7947 */ /* 0x000fc0000383ffff */
[----:B------:R-:W-:-:S00]  /*0ac0*/  NOP ;  /* 0x0000000000007918 */ /* 0x000fc00000000000 */
        /* <DEDUP_REMOVED lines=11> */
.L_x_7:


//--------------------- .text._Z15matrixSubKerneliPiS_S_ --------------------------
	.section	.text._Z15matrixSubKerneliPiS_S_,"ax",@progbits
	.align	128
        .global         _Z15matrixSubKerneliPiS_S_
        .type           _Z15matrixSubKerneliPiS_S_,@function
        .size           _Z15matrixSubKerneliPiS_S_,(.L_x_8 - _Z15matrixSubKerneliPiS_S_)
        .other          _Z15matrixSubKerneliPiS_S_,@"STO_CUDA_ENTRY STV_DEFAULT"
_Z15matrixSubKerneliPiS_S_:
.text._Z15matrixSubKerneliPiS_S_:
[----:B------:R-:W-:Y:S01]  /*0000*/  LDC R1, c[0x0][0x37c] ;  /* 0x0000df00ff017b82 */ /* 0x000fe20000000800 */
[----:B------:R-:W0:Y:S07]  /*0010*/  S2R R3, SR_TID.Y ;  /* 0x0000000000037919 */ /* 0x000e2e0000002200 */
[----:B------:R-:W0:Y:S01]  /*0020*/  LDC R0, c[0x0][0x364] ;  /* 0x0000d900ff007b82 */ /* 0x000e220000000800 */
[----:B------:R-:W1:Y:S01]  /*0030*/  LDCU UR6, c[0x0][0x380] ;  /* 0x00007000ff0677ac */ /* 0x000e620008000800 */
[----:B------:R-:W2:Y:S06]  /*0040*/  S2R R2, SR_TID.X ;  /* 0x0000000000027919 */ /* 0x000eac0000002100 */
[----:B------:R-:W0:Y:S08]  /*0050*/  S2UR UR4, SR_CTAID.Y ;  /* 0x00000000000479c3 */ /* 0x000e300000002600 */
[----:B------:R-:W2:Y:S08]  /*0060*/  S2UR UR5, SR_CTAID.X ;  /* 0x00000000000579c3 */ /* 0x000eb00000002500 */
[----:B------:R-:W2:Y:S01]  /*0070*/  LDC R7, c[0x0][0x360] ;  /* 0x0000d800ff077b82 */ /* 0x000ea20000000800 */
[----:B0-----:R-:W-:-:S02]  /*0080*/  IMAD R0, R0, UR4, R3 ;  /* 0x0000000400007c24 */ /* 0x001fc4000f8e0203 */
[----:B--2---:R-:W-:-:S05]  /*0090*/  IMAD R7, R7, UR5, R2 ;  /* 0x0000000507077c24 */ /* 0x004fca000f8e0202 */
[----:B------:R-:W-:-:S04]  /*00a0*/  VIMNMX R2, PT, PT, R0, R7, !PT ;  /* 0x0000000700027248 */ /* 0x000fc80007fe0100 */
[----:B-1----:R-:W-:-:S13]  /*00b0*/  ISETP.GE.AND P0, PT, R2, UR6, PT ;  /* 0x0000000602007c0c */ /* 0x002fda000bf06270 */
[----:B------:R-:W-:Y:S05]  /*00c0*/  @P0 EXIT ;  /* 0x000000000000094d */ /* 0x000fea0003800000 */
[----:B------:R-:W0:Y:S01]  /*00d0*/  LDC.64 R2, c[0x0][0x388] ;  /* 0x0000e200ff027b82 */ /* 0x000e220000000a00 */
[----:B------:R-:W1:Y:S01]  /*00e0*/  LDCU.64 UR4, c[0x0][0x358] ;  /* 0x00006b00ff0477ac */ /* 0x000e620008000a00 */
[----:B------:R-:W-:-:S06]  /*00f0*/  IMAD R9, R0, UR6, R7 ;  /* 0x0000000600097c24 */ /* 0x000fcc000f8e0207 */
[----:B------:R-:W2:Y:S08]  /*0100*/  LDC.64 R4, c[0x0][0x390] ;  /* 0x0000e400ff047b82 */ /* 0x000eb00000000a00 */
[----:B------:R-:W3:Y:S01]  /*0110*/  LDC.64 R6, c[0x0][0x398] ;  /* 0x0000e600ff067b82 */ /* 0x000ee20000000a00 */
[----:B0-----:R-:W-:-:S06]  /*0120*/  IMAD.WIDE R2, R9, 0x4, R2 ;  /* 0x0000000409027825 */ /* 0x001fcc00078e0202 */
[----:B-1----:R-:W4:Y:S01]  /*0130*/  LDG.E R2, desc[UR4][R2.64] ;  /* 0x0000000402027981 */ /* 0x002f22000c1e1900 */
[----:B--2---:R-:W-:-:S06]  /*0140*/  IMAD.WIDE R4, R9, 0x4, R4 ;  /* 0x0000000409047825 */ /* 0x004fcc00078e0204 */
[----:B------:R-:W4:Y:S01]  /*0150*/  LDG.E R5, desc[UR4][R4.64] ;  /* 0x0000000404057981 */ /* 0x000f22000c1e1900 */
[----:B---3--:R-:W-:Y:S01]  /*0160*/  IMAD.WIDE R6, R9, 0x4, R6 ;  /* 0x0000000409067825 */ /* 0x008fe200078e0206 */
[----:B----4-:R-:W-:-:S05]  /*0170*/  IADD3 R9, PT, PT, R2, -R5, RZ ;  /* 0x8000000502097210 */ /* 0x010fca0007ffe0ff */
[----:B------:R-:W-:Y:S01]  /*0180*/  STG.E desc[UR4][R6.64], R9 ;  /* 0x0000000906007986 */ /* 0x000fe2000c101904 */
[----:B------:R-:W-:Y:S05]  /*0190*/  EXIT ;  /* 0x000000000000794d */ /* 0x000fea0003800000 */
.L_x_5:
        /* <DEDUP_REMOVED lines=14> */
.L_x_8:


//--------------------- .text._Z15matrixAddKerneliPiS_S_ --------------------------
	.section	.text._Z15matrixAddKerneliPiS_S_,"ax",@progbits
	.align	128
        .global         _Z15matrixAddKerneliPiS_S_
        .type           _Z15matrixAddKerneliPiS_S_,@function
        .size           _Z15matrixAddKerneliPiS_S_,(.L_x_9 - _Z15matrixAddKerneliPiS_S_)
        .other          _Z15matrixAddKerneliPiS_S_,@"STO_CUDA_ENTRY STV_DEFAULT"
_Z15matrixAddKerneliPiS_S_:
.text._Z15matrixAddKerneliPiS_S_:
        /* <DEDUP_REMOVED lines=23> */
[----:B----4-:R-:W-:-:S05]  /*0170*/  IADD3 R9, PT, PT, R2, R5, RZ ;  /* 0x0000000502097210 */ /* 0x010fca0007ffe0ff */
[----:B------:R-:W-:Y:S01]  /*0180*/  STG.E desc[UR4][R6.64], R9 ;  /* 0x0000000906007986 */ /* 0x000fe2000c101904 */
[----:B------:R-:W-:Y:S05]  /*0190*/  EXIT ;  /* 0x000000000000794d */ /* 0x000fea0003800000 */
.L_x_6:
        /* <DEDUP_REMOVED lines=14> */
.L_x_9:


//--------------------- .nv.shared.reserved.0     --------------------------
	.section	.nv.shared.reserved.0,"aw",@nobits
	.weak		__nv_reservedSMEM_offset_0_alias
	.size		__nv_reservedSMEM_offset_0_alias, 0, 64
	.other		__nv_reservedSMEM_offset_0_alias,@"STO_CUDA_RESERVED_SHARED STV_DEFAULT"
__nv_reservedSMEM_offset_0_alias:
	.zero		0
	.zero		64


//--------------------- .nv.constant0._Z15matrixMulKerneliPiS_S_ --------------------------
	.section	.nv.constant0._Z15matrixMulKerneliPiS_S_,"a",@progbits
	.sectionflags	@""
	.align	4
.nv.constant0._Z15matrixMulKerneliPiS_S_:
	.zero		928


//--------------------- .nv.constant0._Z15matrixSubKerneliPiS_S_ --------------------------
	.section	.nv.constant0._Z15matrixSubKerneliPiS_S_,"a",@progbits
	.sectionflags	@""
	.align	4
.nv.constant0._Z15matrixSubKerneliPiS_S_:
	.zero		928


//--------------------- .nv.constant0._Z15matrixAddKerneliPiS_S_ --------------------------
	.section	.nv.constant0._Z15matrixAddKerneliPiS_S_,"a",@progbits
	.sectionflags	@""
	.align	4
.nv.constant0._Z15matrixAddKerneliPiS_S_:
	.zero		928


//--------------------- SYMBOLS --------------------------

	.type		.nv.reservedSmem.offset0,@object
	.size		.nv.reservedSmem.offset0,0x4
